	.headerflags	@"EF_CUDA_TEXMODE_UNIFIED EF_CUDA_64BIT_ADDRESS EF_CUDA_ACCELERATORS EF_CUDA_SM90 EF_CUDA_VIRTUAL_SM(EF_CUDA_SM90)"
	.elftype	@"ET_EXEC"


//--------------------- .nv.info                  --------------------------
	.section	.nv.info,"",@"SHT_CUDA_INFO"
	.align	4


	//----- nvinfo : EIATTR_REGCOUNT
	.align		4
        /*0000*/ 	.byte	0x04, 0x2f
        /*0002*/ 	.short	(.L_1 - .L_0)
	.align		4
.L_0:
        /*0004*/ 	.word	index@(triton_poi_fused_convolution_relu_17)
        /*0008*/ 	.word	0x0000000c


	//----- nvinfo : EIATTR_MIN_STACK_SIZE
	.align		4
.L_1:
        /*000c*/ 	.byte	0x04, 0x12
        /*000e*/ 	.short	(.L_3 - .L_2)
	.align		4
.L_2:
        /*0010*/ 	.word	index@(triton_poi_fused_convolution_relu_17)
        /*0014*/ 	.word	0x00000000


	//----- nvinfo : EIATTR_FRAME_SIZE
	.align		4
.L_3:
        /*0018*/ 	.byte	0x04, 0x11
        /*001a*/ 	.short	(.L_5 - .L_4)
	.align		4
.L_4:
        /*001c*/ 	.word	index@(triton_poi_fused_convolution_relu_17)
        /*0020*/ 	.word	0x00000000


	//----- nvinfo : EIATTR_MIN_STACK_SIZE
	.align		4
.L_5:
        /*0024*/ 	.byte	0x04, 0x12
        /*0026*/ 	.short	(.L_7 - .L_6)
	.align		4
.L_6:
        /*0028*/ 	.word	index@(triton_poi_fused_convolution_relu_17)
        /*002c*/ 	.word	0x00000000
.L_7:


//--------------------- .nv.info.triton_poi_fused_convolution_relu_17 --------------------------
	.section	.nv.info.triton_poi_fused_convolution_relu_17,"",@"SHT_CUDA_INFO"
	.sectionflags	@""
	.align	4


	//----- nvinfo : EIATTR_CUDA_API_VERSION
	.align		4
        /*0000*/ 	.byte	0x04, 0x37
        /*0002*/ 	.short	(.L_9 - .L_8)
.L_8:
        /*0004*/ 	.word	0x0000007c


	//----- nvinfo : EIATTR_KPARAM_INFO
	.align		4
.L_9:
        /*0008*/ 	.byte	0x04, 0x17
        /*000a*/ 	.short	(.L_11 - .L_10)
.L_10:
        /*000c*/ 	.word	0x00000000
        /*0010*/ 	.short	0x0002
        /*0012*/ 	.short	0x0010
        /*0014*/ 	.byte	0x00, 0xf0, 0x11, 0x00


	//----- nvinfo : EIATTR_KPARAM_INFO
	.align		4
.L_11:
        /*0018*/ 	.byte	0x04, 0x17
        /*001a*/ 	.short	(.L_13 - .L_12)
.L_12:
        /*001c*/ 	.word	0x00000000
        /*0020*/ 	.short	0x0001
        /*0022*/ 	.short	0x0008
        /*0024*/ 	.byte	0x00, 0xf4, 0x21, 0x00


	//----- nvinfo : EIATTR_KPARAM_INFO
	.align		4
.L_13:
        /*0028*/ 	.byte	0x04, 0x17
        /*002a*/ 	.short	(.L_15 - .L_14)
.L_14:
        /*002c*/ 	.word	0x00000000
        /*0030*/ 	.short	0x0000
        /*0032*/ 	.short	0x0000
        /*0034*/ 	.byte	0x00, 0xf4, 0x21, 0x00


	//----- nvinfo : EIATTR_SPARSE_MMA_MASK
	.align		4
.L_15:
        /*0038*/ 	.byte	0x03, 0x50
        /*003a*/ 	.short	0x0000


	//----- nvinfo : EIATTR_MAXREG_COUNT
	.align		4
        /*003c*/ 	.byte	0x03, 0x1b
        /*003e*/ 	.short	0x00ff


	//----- nvinfo : EIATTR_EXIT_INSTR_OFFSETS
	.align		4
        /*0040*/ 	.byte	0x04, 0x1c
        /*0042*/ 	.short	(.L_17 - .L_16)


	//   ....[0]....
.L_16:
        /*0044*/ 	.word	0x00000210


	//----- nvinfo : EIATTR_REQNTID
	.align		4
.L_17:
        /*0048*/ 	.byte	0x04, 0x10
        /*004a*/ 	.short	(.L_19 - .L_18)
.L_18:
        /*004c*/ 	.word	0x00000080
        /*0050*/ 	.word	0x00000001
        /*0054*/ 	.word	0x00000001


	//----- nvinfo : EIATTR_CBANK_PARAM_SIZE
	.align		4
.L_19:
        /*0058*/ 	.byte	0x03, 0x19
        /*005a*/ 	.short	0x0014


	//----- nvinfo : EIATTR_PARAM_CBANK
	.align		4
        /*005c*/ 	.byte	0x04, 0x0a
        /*005e*/ 	.short	(.L_21 - .L_20)
	.align		4
.L_20:
        /*0060*/ 	.word	index@(.nv.constant0.triton_poi_fused_convolution_relu_17)
        /*0064*/ 	.short	0x0210
        /*0066*/ 	.short	0x0014


	//----- nvinfo : EIATTR_SW_WAR
	.align		4
.L_21:
        /*0068*/ 	.byte	0x04, 0x36
        /*006a*/ 	.short	(.L_23 - .L_22)
.L_22:
        /*006c*/ 	.word	0x00000008
.L_23:


//--------------------- .nv.callgraph             --------------------------
	.section	.nv.callgraph,"",@"SHT_CUDA_CALLGRAPH"
	.align	4
	.sectionentsize	8
	.align		4
        /*0000*/ 	.word	0x00000000
	.align		4
        /*0004*/ 	.word	0xffffffff
	.align		4
        /*0008*/ 	.word	0x00000000
	.align		4
        /*000c*/ 	.word	0xfffffffe
	.align		4
        /*0010*/ 	.word	0x00000000
	.align		4
        /*0014*/ 	.word	0xfffffffd
	.align		4
        /*0018*/ 	.word	0x00000000
	.align		4
        /*001c*/ 	.word	0xfffffffc


//--------------------- .text.triton_poi_fused_convolution_relu_17 --------------------------
	.section	.text.triton_poi_fused_convolution_relu_17,"ax",@progbits
	.align	128
        .global         triton_poi_fused_convolution_relu_17
        .type           triton_poi_fused_convolution_relu_17,@function
        .size           triton_poi_fused_convolution_relu_17,(.L_x_1 - triton_poi_fused_convolution_relu_17)
        .other          triton_poi_fused_convolution_relu_17,@"STO_CUDA_ENTRY STV_DEFAULT"
triton_poi_fused_convolution_relu_17:
.text.triton_poi_fused_convolution_relu_17:
[----:B------:R-:W-:Y:S01]  /*0000*/  LDC R1, c[0x0][0x28] ;  /* 0x00000a00ff017b82 */ /* 0x000fe20000000800 */
[----:B------:R-:W1:Y:S07]  /*0010*/  S2R R0, SR_TID.X ;  /* 0x0000000000007919 */ /* 0x000e6e0000002100 */
[----:B------:R-:W2:Y:S01]  /*0020*/  LDC.64 R8, c[0x0][0x218] ;  /* 0x00008600ff087b82 */ /* 0x000ea20000000a00 */
[----:B------:R-:W-:Y:S01]  /*0030*/  ULDC.64 UR4, c[0x0][0x208] ;  /* 0x0000820000047ab9 */ /* 0x000fe20000000a00 */
[----:B------:R-:W3:Y:S06]  /*0040*/  S2R R5, SR_CTAID.X ;  /* 0x0000000000057919 */ /* 0x000eec0000002500 */
[----:B------:R-:W4:Y:S01]  /*0050*/  LDC.64 R2, c[0x0][0x210] ;  /* 0x00008400ff027b82 */ /* 0x000f220000000a00 */
[----:B-1----:R-:W-:Y:S01]  /*0060*/  IMAD.SHL.U32 R0, R0, 0x4, RZ ;  /* 0x0000000400007824 */ /* 0x002fe200078e00ff */
[----:B---3--:R-:W-:-:S04]  /*0070*/  SHF.R.S32.HI R4, RZ, 0x16, R5 ;  /* 0x00000016ff047819 */ /* 0x008fc80000011405 */
[----:B------:R-:W-:Y:S02]  /*0080*/  LOP3.LUT R0, R0, 0x1fc, RZ, 0xc0, !PT ;  /* 0x000001fc00007812 */ /* 0x000fe400078ec0ff */
[----:B------:R-:W-:-:S03]  /*0090*/  SGXT R4, R4, 0x1 ;  /* 0x000000010404781a */ /* 0x000fc60000000200 */
[----:B------:R-:W-:-:S04]  /*00a0*/  IMAD R5, R5, 0x200, R0 ;  /* 0x0000020005057824 */ /* 0x000fc800078e0200 */
[----:B----4-:R-:W-:Y:S01]  /*00b0*/  IMAD.WIDE R2, R5, 0x4, R2 ;  /* 0x0000000405027825 */ /* 0x010fe200078e0202 */
[----:B------:R-:W-:-:S04]  /*00c0*/  LEA.HI R4, R4, R5, RZ, 0x8 ;  /* 0x0000000504047211 */ /* 0x000fc800078f40ff */
[----:B------:R-:W-:-:S04]  /*00d0*/  SHF.R.S32.HI R4, RZ, 0x8, R4 ;  /* 0x00000008ff047819 */ /* 0x000fc80000011404 */
[----:B------:R-:W-:-:S04]  /*00e0*/  LEA.HI R0, R4, R4, RZ, 0x6 ;  /* 0x0000000404007211 */ /* 0x000fc800078f30ff */
[----:B------:R-:W-:-:S05]  /*00f0*/  LOP3.LUT R7, R0, 0xffffffc0, RZ, 0xc0, !PT ;  /* 0xffffffc000077812 */ /* 0x000fca00078ec0ff */
[----:B------:R-:W-:-:S04]  /*0100*/  IMAD.IADD R7, R4, 0x1, -R7 ;  /* 0x0000000104077824 */ /* 0x000fc800078e0a07 */
[----:B--2---:R-:W-:Y:S02]  /*0110*/  IMAD.WIDE R8, R7, 0x4, R8 ;  /* 0x0000000407087825 */ /* 0x004fe400078e0208 */
[----:B------:R-:W2:Y:S04]  /*0120*/  LDG.E.128 R4, desc[UR4][R2.64] ;  /* 0x0000000402047981 */ /* 0x000ea8000c1e1d00 */
[----:B------:R-:W2:Y:S02]  /*0130*/  LDG.E.EL R8, desc[UR4][R8.64] ;  /* 0x0000000408087981 */ /* 0x000ea4000c2e1900 */
[CC--:B--2---:R-:W-:Y:S01]  /*0140*/  FSETP.GEU.AND P2, PT, R5.reuse, -R8.reuse, PT ;  /* 0x800000080500720b */ /* 0x0c4fe20003f4e000 */
[--C-:B------:R-:W-:Y:S01]  /*0150*/  FADD R5, R5, R8.reuse ;  /* 0x0000000805057221 */ /* 0x100fe20000000000 */
[CC--:B------:R-:W-:Y:S01]  /*0160*/  FSETP.GEU.AND P1, PT, R6.reuse, -R8.reuse, PT ;  /* 0x800000080600720b */ /* 0x0c0fe20003f2e000 */
[--C-:B------:R-:W-:Y:S01]  /*0170*/  FADD R6, R6, R8.reuse ;  /* 0x0000000806067221 */ /* 0x100fe20000000000 */
[CC--:B------:R-:W-:Y:S01]  /*0180*/  FSETP.GEU.AND P0, PT, R7.reuse, -R8.reuse, PT ;  /* 0x800000080700720b */ /* 0x0c0fe20003f0e000 */
[--C-:B------:R-:W-:Y:S01]  /*0190*/  FADD R7, R7, R8.reuse ;  /* 0x0000000807077221 */ /* 0x100fe20000000000 */
[C---:B------:R-:W-:Y:S01]  /*01a0*/  FADD R0, R4.reuse, R8 ;  /* 0x0000000804007221 */ /* 0x040fe20000000000 */
[----:B------:R-:W-:-:S02]  /*01b0*/  FSETP.GEU.AND P3, PT, R4, -R8, PT ;  /* 0x800000080400720b */ /* 0x000fc40003f6e000 */
[----:B------:R-:W-:Y:S02]  /*01c0*/  SEL R5, R5, RZ, P2 ;  /* 0x000000ff05057207 */ /* 0x000fe40001000000 */
[----:B------:R-:W-:Y:S02]  /*01d0*/  SEL R6, R6, RZ, P1 ;  /* 0x000000ff06067207 */ /* 0x000fe40000800000 */
[----:B------:R-:W-:Y:S02]  /*01e0*/  SEL R7, R7, RZ, P0 ;  /* 0x000000ff07077207 */ /* 0x000fe40000000000 */
[----:B------:R-:W-:-:S05]  /*01f0*/  SEL R4, R0, RZ, P3 ;  /* 0x000000ff00047207 */ /* 0x000fca0001800000 */
[----:B------:R-:W-:Y:S01]  /*0200*/  STG.E.128 desc[UR4][R2.64], R4 ;  /* 0x0000000402007986 */ /* 0x000fe2000c101d04 */
[----:B------:R-:W-:Y:S05]  /*0210*/  EXIT ;  /* 0x000000000000794d */ /* 0x000fea0003800000 */
.L_x_0:
[----:B------:R-:W-:-:S00]  /*0220*/  BRA `(.L_x_0) ;  /* 0xfffffffc00fc7947 */ /* 0x000fc0000383ffff */
[----:B------:R-:W-:-:S00]  /*0230*/  NOP ;  /* 0x0000000000007918 */ /* 0x000fc00000000000 */
        /* <DEDUP_REMOVED lines=12> */
.L_x_1:


//--------------------- .nv.constant0.triton_poi_fused_convolution_relu_17 --------------------------
	.section	.nv.constant0.triton_poi_fused_convolution_relu_17,"a",@progbits
	.sectionflags	@""
	.align	4
.nv.constant0.triton_poi_fused_convolution_relu_17:
	.zero		548
